	.headerflags	@"EF_CUDA_TEXMODE_UNIFIED EF_CUDA_64BIT_ADDRESS EF_CUDA_ACCELERATORS EF_CUDA_SM90 EF_CUDA_VIRTUAL_SM(EF_CUDA_SM90)"
	.elftype	@"ET_EXEC"


//--------------------- .nv.info                  --------------------------
	.section	.nv.info,"",@"SHT_CUDA_INFO"
	.align	4


	//----- nvinfo : EIATTR_REGCOUNT
	.align		4
        /*0000*/ 	.byte	0x04, 0x2f
        /*0002*/ 	.short	(.L_1 - .L_0)
	.align		4
.L_0:
        /*0004*/ 	.word	index@(triton_poi_fused_cat_max_pool2d_with_indices_39)
        /*0008*/ 	.word	0x00000019


	//----- nvinfo : EIATTR_MIN_STACK_SIZE
	.align		4
.L_1:
        /*000c*/ 	.byte	0x04, 0x12
        /*000e*/ 	.short	(.L_3 - .L_2)
	.align		4
.L_2:
        /*0010*/ 	.word	index@(triton_poi_fused_cat_max_pool2d_with_indices_39)
        /*0014*/ 	.word	0x00000000


	//----- nvinfo : EIATTR_FRAME_SIZE
	.align		4
.L_3:
        /*0018*/ 	.byte	0x04, 0x11
        /*001a*/ 	.short	(.L_5 - .L_4)
	.align		4
.L_4:
        /*001c*/ 	.word	index@(triton_poi_fused_cat_max_pool2d_with_indices_39)
        /*0020*/ 	.word	0x00000000


	//----- nvinfo : EIATTR_MIN_STACK_SIZE
	.align		4
.L_5:
        /*0024*/ 	.byte	0x04, 0x12
        /*0026*/ 	.short	(.L_7 - .L_6)
	.align		4
.L_6:
        /*0028*/ 	.word	index@(triton_poi_fused_cat_max_pool2d_with_indices_39)
        /*002c*/ 	.word	0x00000000
.L_7:


//--------------------- .nv.info.triton_poi_fused_cat_max_pool2d_with_indices_39 --------------------------
	.section	.nv.info.triton_poi_fused_cat_max_pool2d_with_indices_39,"",@"SHT_CUDA_INFO"
	.sectionflags	@""
	.align	4


	//----- nvinfo : EIATTR_CUDA_API_VERSION
	.align		4
        /*0000*/ 	.byte	0x04, 0x37
        /*0002*/ 	.short	(.L_9 - .L_8)
.L_8:
        /*0004*/ 	.word	0x0000007c


	//----- nvinfo : EIATTR_KPARAM_INFO
	.align		4
.L_9:
        /*0008*/ 	.byte	0x04, 0x17
        /*000a*/ 	.short	(.L_11 - .L_10)
.L_10:
        /*000c*/ 	.word	0x00000000
        /*0010*/ 	.short	0x0004
        /*0012*/ 	.short	0x0020
        /*0014*/ 	.byte	0x00, 0xf0, 0x11, 0x00


	//----- nvinfo : EIATTR_KPARAM_INFO
	.align		4
.L_11:
        /*0018*/ 	.byte	0x04, 0x17
        /*001a*/ 	.short	(.L_13 - .L_12)
.L_12:
        /*001c*/ 	.word	0x00000000
        /*0020*/ 	.short	0x0003
        /*0022*/ 	.short	0x0018
        /*0024*/ 	.byte	0x00, 0xf4, 0x21, 0x00


	//----- nvinfo : EIATTR_KPARAM_INFO
	.align		4
.L_13:
        /*0028*/ 	.byte	0x04, 0x17
        /*002a*/ 	.short	(.L_15 - .L_14)
.L_14:
        /*002c*/ 	.word	0x00000000
        /*0030*/ 	.short	0x0002
        /*0032*/ 	.short	0x0010
        /*0034*/ 	.byte	0x00, 0xf4, 0x21, 0x00


	//----- nvinfo : EIATTR_KPARAM_INFO
	.align		4
.L_15:
        /*0038*/ 	.byte	0x04, 0x17
        /*003a*/ 	.short	(.L_17 - .L_16)
.L_16:
        /*003c*/ 	.word	0x00000000
        /*0040*/ 	.short	0x0001
        /*0042*/ 	.short	0x0008
        /*0044*/ 	.byte	0x00, 0xf4, 0x21, 0x00


	//----- nvinfo : EIATTR_KPARAM_INFO
	.align		4
.L_17:
        /*0048*/ 	.byte	0x04, 0x17
        /*004a*/ 	.short	(.L_19 - .L_18)
.L_18:
        /*004c*/ 	.word	0x00000000
        /*0050*/ 	.short	0x0000
        /*0052*/ 	.short	0x0000
        /*0054*/ 	.byte	0x00, 0xf4, 0x21, 0x00


	//----- nvinfo : EIATTR_SPARSE_MMA_MASK
	.align		4
.L_19:
        /*0058*/ 	.byte	0x03, 0x50
        /*005a*/ 	.short	0x0000


	//----- nvinfo : EIATTR_MAXREG_COUNT
	.align		4
        /*005c*/ 	.byte	0x03, 0x1b
        /*005e*/ 	.short	0x00ff


	//----- nvinfo : EIATTR_EXIT_INSTR_OFFSETS
	.align		4
        /*0060*/ 	.byte	0x04, 0x1c
        /*0062*/ 	.short	(.L_21 - .L_20)


	//   ....[0]....
.L_20:
        /*0064*/ 	.word	0x00000d70


	//----- nvinfo : EIATTR_REQNTID
	.align		4
.L_21:
        /*0068*/ 	.byte	0x04, 0x10
        /*006a*/ 	.short	(.L_23 - .L_22)
.L_22:
        /*006c*/ 	.word	0x00000080
        /*0070*/ 	.word	0x00000001
        /*0074*/ 	.word	0x00000001


	//----- nvinfo : EIATTR_CBANK_PARAM_SIZE
	.align		4
.L_23:
        /*0078*/ 	.byte	0x03, 0x19
        /*007a*/ 	.short	0x0024


	//----- nvinfo : EIATTR_PARAM_CBANK
	.align		4
        /*007c*/ 	.byte	0x04, 0x0a
        /*007e*/ 	.short	(.L_25 - .L_24)
	.align		4
.L_24:
        /*0080*/ 	.word	index@(.nv.constant0.triton_poi_fused_cat_max_pool2d_with_indices_39)
        /*0084*/ 	.short	0x0210
        /*0086*/ 	.short	0x0024


	//----- nvinfo : EIATTR_SW_WAR
	.align		4
.L_25:
        /*0088*/ 	.byte	0x04, 0x36
        /*008a*/ 	.short	(.L_27 - .L_26)
.L_26:
        /*008c*/ 	.word	0x00000008
.L_27:


//--------------------- .nv.callgraph             --------------------------
	.section	.nv.callgraph,"",@"SHT_CUDA_CALLGRAPH"
	.align	4
	.sectionentsize	8
	.align		4
        /*0000*/ 	.word	0x00000000
	.align		4
        /*0004*/ 	.word	0xffffffff
	.align		4
        /*0008*/ 	.word	0x00000000
	.align		4
        /*000c*/ 	.word	0xfffffffe
	.align		4
        /*0010*/ 	.word	0x00000000
	.align		4
        /*0014*/ 	.word	0xfffffffd
	.align		4
        /*0018*/ 	.word	0x00000000
	.align		4
        /*001c*/ 	.word	0xfffffffc


//--------------------- .text.triton_poi_fused_cat_max_pool2d_with_indices_39 --------------------------
	.section	.text.triton_poi_fused_cat_max_pool2d_with_indices_39,"ax",@progbits
	.align	128
        .global         triton_poi_fused_cat_max_pool2d_with_indices_39
        .type           triton_poi_fused_cat_max_pool2d_with_indices_39,@function
        .size           triton_poi_fused_cat_max_pool2d_with_indices_39,(.L_x_1 - triton_poi_fused_cat_max_pool2d_with_indices_39)
        .other          triton_poi_fused_cat_max_pool2d_with_indices_39,@"STO_CUDA_ENTRY STV_DEFAULT"
triton_poi_fused_cat_max_pool2d_with_indices_39:
.text.triton_poi_fused_cat_max_pool2d_with_indices_39:
[----:B------:R-:W-:Y:S01]  /*0000*/  LDC R1, c[0x0][0x28] ;  /* 0x00000a00ff017b82 */ /* 0x000fe20000000800 */
[----:B------:R-:W1:Y:S01]  /*0010*/  S2R R5, SR_TID.X ;  /* 0x0000000000057919 */ /* 0x000e620000002100 */
[----:B------:R-:W-:Y:S01]  /*0020*/  IMAD.MOV.U32 R8, RZ, RZ, RZ ;  /* 0x000000ffff087224 */ /* 0x000fe200078e00ff */
[----:B------:R-:W-:Y:S01]  /*0030*/  ULDC.64 UR4, c[0x0][0x208] ;  /* 0x0000820000047ab9 */ /* 0x000fe20000000a00 */
[----:B------:R-:W2:Y:S01]  /*0040*/  S2R R0, SR_CTAID.X ;  /* 0x0000000000007919 */ /* 0x000ea20000002500 */
[----:B------:R-:W-:Y:S01]  /*0050*/  IMAD.MOV.U32 R16, RZ, RZ, RZ ;  /* 0x000000ffff107224 */ /* 0x000fe200078e00ff */
[----:B------:R-:W-:Y:S01]  /*0060*/  ULDC.64 UR6, c[0x0][0x220] ;  /* 0x0000880000067ab9 */ /* 0x000fe20000000a00 */
[----:B-1----:R-:W-:Y:S02]  /*0070*/  LOP3.LUT R5, R5, 0x7f, RZ, 0xc0, !PT ;  /* 0x0000007f05057812 */ /* 0x002fe400078ec0ff */
[----:B--2---:R-:W-:-:S03]  /*0080*/  SHF.R.S32.HI R2, RZ, 0x18, R0 ;  /* 0x00000018ff027819 */ /* 0x004fc60000011400 */
[----:B------:R-:W-:Y:S01]  /*0090*/  IMAD R5, R0, 0x80, R5 ;  /* 0x0000008000057824 */ /* 0x000fe200078e0205 */
[----:B------:R-:W-:-:S03]  /*00a0*/  SGXT R2, R2, 0x1 ;  /* 0x000000010202781a */ /* 0x000fc60000000200 */
[----:B------:R-:W-:Y:S01]  /*00b0*/  VIADD R13, R5, 0xfffffc00 ;  /* 0xfffffc00050d7836 */ /* 0x000fe20000000000 */
[CC--:B------:R-:W-:Y:S02]  /*00c0*/  LEA.HI R0, R2.reuse, R5.reuse, RZ, 0x9 ;  /* 0x0000000502007211 */ /* 0x0c0fe400078f48ff */
[----:B------:R-:W-:Y:S02]  /*00d0*/  LEA.HI R4, R2, R5, RZ, 0xa ;  /* 0x0000000502047211 */ /* 0x000fe400078f50ff */
[----:B------:R-:W-:Y:S01]  /*00e0*/  SHF.R.S32.HI R7, RZ, 0x9, R0 ;  /* 0x00000009ff077819 */ /* 0x000fe20000011400 */
[----:B------:R-:W1:Y:S01]  /*00f0*/  LDC.64 R2, c[0x0][0x210] ;  /* 0x00008400ff027b82 */ /* 0x000e620000000a00 */
[----:B------:R-:W-:Y:S02]  /*0100*/  SHF.R.S32.HI R11, RZ, 0xa, R4 ;  /* 0x0000000aff0b7819 */ /* 0x000fe40000011404 */
[----:B------:R-:W-:Y:S02]  /*0110*/  LEA.HI R6, R0, R7, RZ, 0x1 ;  /* 0x0000000700067211 */ /* 0x000fe400078f08ff */
[----:B------:R-:W-:-:S02]  /*0120*/  LEA.HI R4, R4, R11, RZ, 0x1 ;  /* 0x0000000b04047211 */ /* 0x000fc400078f08ff */
[----:B------:R-:W-:Y:S02]  /*0130*/  LOP3.LUT R6, R6, 0xfffffffe, RZ, 0xc0, !PT ;  /* 0xfffffffe06067812 */ /* 0x000fe400078ec0ff */
[----:B------:R-:W-:-:S03]  /*0140*/  LOP3.LUT R4, R4, 0xfffffffe, RZ, 0xc0, !PT ;  /* 0xfffffffe04047812 */ /* 0x000fc600078ec0ff */
[----:B------:R-:W-:Y:S02]  /*0150*/  IMAD.IADD R9, R7, 0x1, -R6 ;  /* 0x0000000107097824 */ /* 0x000fe400078e0a06 */
[----:B------:R-:W-:Y:S02]  /*0160*/  IMAD.IADD R4, R11, 0x1, -R4 ;  /* 0x000000010b047824 */ /* 0x000fe400078e0a04 */
[----:B------:R-:W-:Y:S01]  /*0170*/  VIADD R11, R5, 0xfffffa00 ;  /* 0xfffffa00050b7836 */ /* 0x000fe20000000000 */
[C---:B------:R-:W-:Y:S02]  /*0180*/  ISETP.GT.AND P1, PT, R9.reuse, RZ, PT ;  /* 0x000000ff0900720c */ /* 0x040fe40003f24270 */
[C---:B------:R-:W-:Y:S02]  /*0190*/  ISETP.GT.AND P2, PT, R9.reuse, -0x1, PT ;  /* 0xffffffff0900780c */ /* 0x040fe40003f44270 */
[C---:B------:R-:W-:Y:S02]  /*01a0*/  ISETP.GT.AND P5, PT, R4.reuse, RZ, P1 ;  /* 0x000000ff0400720c */ /* 0x040fe40000fa4270 */
[----:B------:R-:W-:Y:S01]  /*01b0*/  ISETP.GE.AND P0, PT, R9, 0x1, PT ;  /* 0x000000010900780c */ /* 0x000fe20003f06270 */
[----:B-1----:R-:W-:Y:S01]  /*01c0*/  IMAD.WIDE R10, R11, 0x4, R2 ;  /* 0x000000040b0a7825 */ /* 0x002fe200078e0202 */
[----:B------:R-:W-:-:S02]  /*01d0*/  ISETP.GT.AND P3, PT, R4, RZ, P2 ;  /* 0x000000ff0400720c */ /* 0x000fc40001764270 */
[----:B------:R-:W-:Y:S01]  /*01e0*/  ISETP.GT.AND P4, PT, R4, RZ, !P0 ;  /* 0x000000ff0400720c */ /* 0x000fe20004784270 */
[----:B------:R-:W-:Y:S02]  /*01f0*/  VIADD R15, R5, 0xfffffe00 ;  /* 0xfffffe00050f7836 */ /* 0x000fe40000000000 */
[----:B------:R-:W-:-:S04]  /*0200*/  IMAD.WIDE R12, R13, 0x4, R2 ;  /* 0x000000040d0c7825 */ /* 0x000fc800078e0202 */
[----:B------:R1:W2:Y:S01]  /*0210*/  @P5 LDG.E R8, desc[UR4][R10.64] ;  /* 0x000000040a085981 */ /* 0x0002a2000c1e1900 */
[----:B------:R-:W-:Y:S01]  /*0220*/  IMAD.MOV.U32 R18, RZ, RZ, RZ ;  /* 0x000000ffff127224 */ /* 0x000fe200078e00ff */
[----:B------:R-:W-:Y:S01]  /*0230*/  ISETP.GT.AND P2, PT, R4, -0x1, P1 ;  /* 0xffffffff0400780c */ /* 0x000fe20000f44270 */
[----:B------:R-:W-:Y:S01]  /*0240*/  IMAD.WIDE R14, R15, 0x4, R2 ;  /* 0x000000040f0e7825 */ /* 0x000fe200078e0202 */
[----:B------:R-:W3:Y:S01]  /*0250*/  @P3 LDG.E R16, desc[UR4][R12.64] ;  /* 0x000000040c103981 */ /* 0x000ee2000c1e1900 */
[----:B------:R-:W-:-:S03]  /*0260*/  P2R R19, PR, RZ, 0x2 ;  /* 0x00000002ff137803 */ /* 0x000fc60000000000 */
[----:B------:R-:W4:Y:S01]  /*0270*/  @P4 LDG.E R18, desc[UR4][R14.64] ;  /* 0x000000040e124981 */ /* 0x000f22000c1e1900 */
[----:B------:R-:W-:-:S06]  /*0280*/  IMAD.MOV.U32 R20, RZ, RZ, RZ ;  /* 0x000000ffff147224 */ /* 0x000fcc00078e00ff */
[----:B------:R5:W4:Y:S01]  /*0290*/  @P2 LDG.E R20, desc[UR4][R14.64] ;  /* 0x000000040e142981 */ /* 0x000b22000c1e1900 */
[----:B-1----:R-:W-:-:S05]  /*02a0*/  IMAD.WIDE R10, R5, 0x4, R2 ;  /* 0x00000004050a7825 */ /* 0x002fca00078e0202 */
[----:B------:R1:W4:Y:S01]  /*02b0*/  LDG.E R6, desc[UR4][R10.64] ;  /* 0x000000040a067981 */ /* 0x000322000c1e1900 */
[----:B-----5:R-:W-:Y:S02]  /*02c0*/  IMAD.MOV.U32 R14, RZ, RZ, RZ ;  /* 0x000000ffff0e7224 */ /* 0x020fe400078e00ff */
[----:B-1----:R-:W-:-:S04]  /*02d0*/  VIADD R11, R5, 0x200 ;  /* 0x00000200050b7836 */ /* 0x002fc80000000000 */
[----:B------:R-:W-:Y:S01]  /*02e0*/  IMAD.WIDE R10, R11, 0x4, R2 ;  /* 0x000000040b0a7825 */ /* 0x000fe200078e0202 */
[----:B--2---:R-:W-:-:S04]  /*02f0*/  SEL R8, R8, 0xff800000, P5 ;  /* 0xff80000008087807 */ /* 0x004fc80002800000 */
[----:B------:R-:W-:Y:S02]  /*0300*/  FSETP.NAN.AND P5, PT, R8, R8, PT ;  /* 0x000000080800720b */ /* 0x000fe40003fa8000 */
[----:B---3--:R-:W-:Y:S02]  /*0310*/  SEL R17, R16, 0xff800000, P3 ;  /* 0xff80000010117807 */ /* 0x008fe40001800000 */
[----:B----4-:R-:W-:Y:S02]  /*0320*/  SEL R18, R18, 0xff800000, P4 ;  /* 0xff80000012127807 */ /* 0x010fe40002000000 */
[----:B------:R-:W-:Y:S02]  /*0330*/  FSETP.NAN.AND P4, PT, R17, R17, PT ;  /* 0x000000111100720b */ /* 0x000fe40003f88000 */
[----:B------:R-:W-:-:S05]  /*0340*/  FSETP.GT.AND P3, PT, R8, -INF , PT ;  /* 0xff8000000800780b */ /* 0x000fca0003f64000 */
[----:B------:R-:W-:Y:S02]  /*0350*/  @!P5 FSEL R8, R8, -INF , P3 ;  /* 0xff8000000808d808 */ /* 0x000fe40001800000 */
[----:B------:R-:W-:Y:S02]  /*0360*/  SEL R20, R20, 0xff800000, P2 ;  /* 0xff80000014147807 */ /* 0x000fe40001000000 */
[----:B------:R-:W-:Y:S02]  /*0370*/  FSETP.GEU.AND P1, PT, R8, R17, PT ;  /* 0x000000110800720b */ /* 0x000fe40003f2e000 */
[----:B------:R-:W-:Y:S02]  /*0380*/  ISETP.GT.U32.AND P2, PT, R9, -0x3, PT ;  /* 0xfffffffd0900780c */ /* 0x000fe40003f44070 */
[----:B------:R-:W-:Y:S02]  /*0390*/  @!P4 FSEL R17, R17, R8, !P1 ;  /* 0x000000081111c208 */ /* 0x000fe40004800000 */
[----:B------:R-:W-:-:S02]  /*03a0*/  ISETP.GT.AND P4, PT, R4, RZ, P2 ;  /* 0x000000ff0400720c */ /* 0x000fc40001784270 */
[----:B------:R-:W-:Y:S01]  /*03b0*/  FSETP.NAN.AND P5, PT, R18, R18, PT ;  /* 0x000000121200720b */ /* 0x000fe20003fa8000 */
[----:B------:R-:W-:-:S10]  /*03c0*/  IMAD.MOV.U32 R8, RZ, RZ, RZ ;  /* 0x000000ffff087224 */ /* 0x000fd400078e00ff */
[----:B------:R-:W-:-:S05]  /*03d0*/  @P4 IMAD.MOV.U32 R8, RZ, RZ, R6 ;  /* 0x000000ffff084224 */ /* 0x000fca00078e0006 */
[----:B------:R-:W-:Y:S02]  /*03e0*/  SEL R13, R8, 0xff800000, P4 ;  /* 0xff800000080d7807 */ /* 0x000fe40002000000 */
[----:B------:R-:W-:-:S04]  /*03f0*/  FSETP.GEU.AND P4, PT, R17, R18, PT ;  /* 0x000000121100720b */ /* 0x000fc80003f8e000 */
[----:B------:R-:W-:Y:S02]  /*0400*/  @!P5 FSEL R18, R18, R17, !P4 ;  /* 0x000000111212d208 */ /* 0x000fe40006000000 */
[----:B------:R-:W-:-:S13]  /*0410*/  ISETP.GT.AND P5, PT, R4, -0x1, !P0 ;  /* 0xffffffff0400780c */ /* 0x000fda00047a4270 */
[----:B------:R-:W2:Y:S01]  /*0420*/  @P5 LDG.E R14, desc[UR4][R10.64] ;  /* 0x000000040a0e5981 */ /* 0x000ea2000c1e1900 */
[----:B------:R-:W-:Y:S02]  /*0430*/  FSETP.NAN.AND P6, PT, R13, R13, PT ;  /* 0x0000000d0d00720b */ /* 0x000fe40003fc8000 */
[----:B------:R-:W-:Y:S01]  /*0440*/  LOP3.LUT R8, R4, R9, RZ, 0xfc, !PT ;  /* 0x0000000904087212 */ /* 0x000fe200078efcff */
[----:B------:R-:W-:Y:S01]  /*0450*/  IMAD.MOV.U32 R12, RZ, RZ, RZ ;  /* 0x000000ffff0c7224 */ /* 0x000fe200078e00ff */
[----:B------:R-:W-:Y:S02]  /*0460*/  P2R R16, PR, RZ, 0x8 ;  /* 0x00000008ff107803 */ /* 0x000fe40000000000 */
[----:B------:R-:W-:Y:S02]  /*0470*/  FSETP.NAN.AND P3, PT, R20, R20, PT ;  /* 0x000000141400720b */ /* 0x000fe40003f68000 */
[----:B------:R-:W-:Y:S02]  /*0480*/  P2R R22, PR, RZ, 0x2 ;  /* 0x00000002ff167803 */ /* 0x000fe40000000000 */
[----:B--2---:R-:W-:-:S02]  /*0490*/  SEL R14, R14, 0xff800000, P5 ;  /* 0xff8000000e0e7807 */ /* 0x004fc40002800000 */
[----:B------:R-:W-:-:S04]  /*04a0*/  FSETP.GEU.AND P5, PT, R18, R13, PT ;  /* 0x0000000d1200720b */ /* 0x000fc80003fae000 */
[----:B------:R-:W-:Y:S02]  /*04b0*/  @!P6 FSEL R13, R13, R18, !P5 ;  /* 0x000000120d0de208 */ /* 0x000fe40006800000 */
[----:B------:R-:W-:-:S13]  /*04c0*/  ISETP.GT.AND P6, PT, R8, -0x1, PT ;  /* 0xffffffff0800780c */ /* 0x000fda0003fc4270 */
[----:B------:R-:W-:-:S05]  /*04d0*/  @P6 IMAD.MOV.U32 R12, RZ, RZ, R6 ;  /* 0x000000ffff0c6224 */ /* 0x000fca00078e0006 */
[----:B------:R-:W-:Y:S02]  /*04e0*/  SEL R15, R12, 0xff800000, P6 ;  /* 0xff8000000c0f7807 */ /* 0x000fe40003000000 */
[----:B------:R-:W-:-:S04]  /*04f0*/  FSETP.GEU.AND P6, PT, R13, -INF , PT ;  /* 0xff8000000d00780b */ /* 0x000fc80003fce000 */
[----:B------:R-:W-:-:S04]  /*0500*/  FSEL R13, R13, -INF , P6 ;  /* 0xff8000000d0d7808 */ /* 0x000fc80003000000 */
[----:B------:R-:W-:-:S04]  /*0510*/  FSETP.GEU.AND P1, PT, R13, R20, PT ;  /* 0x000000140d00720b */ /* 0x000fc80003f2e000 */
[----:B------:R-:W-:Y:S02]  /*0520*/  @!P3 FSEL R20, R20, R13, !P1 ;  /* 0x0000000d1414b208 */ /* 0x000fe40004800000 */
[----:B------:R-:W-:-:S04]  /*0530*/  ISETP.NE.AND P3, PT, R16, RZ, PT ;  /* 0x000000ff1000720c */ /* 0x000fc80003f65270 */
[----:B------:R-:W-:Y:S02]  /*0540*/  SEL R21, RZ, 0x6, !P3 ;  /* 0x00000006ff157807 */ /* 0x000fe40005800000 */
[-C--:B------:R-:W-:Y:S02]  /*0550*/  FSETP.NAN.AND P3, PT, R15, R15.reuse, PT ;  /* 0x0000000f0f00720b */ /* 0x080fe40003f68000 */
[----:B------:R-:W-:Y:S02]  /*0560*/  P2R R18, PR, RZ, 0x2 ;  /* 0x00000002ff127803 */ /* 0x000fe40000000000 */
[----:B------:R-:W-:Y:S01]  /*0570*/  FSETP.GEU.AND P1, PT, R20, R15, PT ;  /* 0x0000000f1400720b */ /* 0x000fe20003f2e000 */
[----:B------:R-:W-:-:S08]  /*0580*/  VIADD R13, R5, 0x400 ;  /* 0x00000400050d7836 */ /* 0x000fd00000000000 */
[----:B------:R-:W-:Y:S02]  /*0590*/  @!P3 FSEL R15, R15, R20, !P1 ;  /* 0x000000140f0fb208 */ /* 0x000fe40004800000 */
[----:B------:R-:W-:Y:S01]  /*05a0*/  ISETP.GT.AND P3, PT, R4, -0x1, P2 ;  /* 0xffffffff0400780c */ /* 0x000fe20001764270 */
[----:B------:R-:W-:Y:S02]  /*05b0*/  IMAD.MOV.U32 R8, RZ, RZ, RZ ;  /* 0x000000ffff087224 */ /* 0x000fe400078e00ff */
[----:B------:R-:W-:-:S10]  /*05c0*/  IMAD.WIDE R12, R13, 0x4, R2 ;  /* 0x000000040d0c7825 */ /* 0x000fd400078e0202 */
[----:B------:R-:W2:Y:S01]  /*05d0*/  @P3 LDG.E R8, desc[UR4][R12.64] ;  /* 0x000000040c083981 */ /* 0x000ea2000c1e1900 */
[----:B------:R-:W-:Y:S02]  /*05e0*/  P2R R16, PR, RZ, 0x2 ;  /* 0x00000002ff107803 */ /* 0x000fe40000000000 */
[----:B------:R-:W-:-:S04]  /*05f0*/  ISETP.NE.AND P1, PT, R22, RZ, PT ;  /* 0x000000ff1600720c */ /* 0x000fc80003f25270 */
[----:B------:R-:W-:Y:S02]  /*0600*/  SEL R21, R21, 0x7, P1 ;  /* 0x0000000715157807 */ /* 0x000fe40000800000 */
[-C--:B------:R-:W-:Y:S02]  /*0610*/  FSETP.GEU.AND P1, PT, R15, R14.reuse, PT ;  /* 0x0000000e0f00720b */ /* 0x080fe40003f2e000 */
[----:B--2---:R-:W-:Y:S02]  /*0620*/  SEL R17, R8, 0xff800000, P3 ;  /* 0xff80000008117807 */ /* 0x004fe40001800000 */
[----:B------:R-:W-:Y:S01]  /*0630*/  FSETP.NAN.AND P3, PT, R14, R14, PT ;  /* 0x0000000e0e00720b */ /* 0x000fe20003f68000 */
[----:B------:R-:W-:-:S12]  /*0640*/  IMAD.MOV.U32 R8, RZ, RZ, RZ ;  /* 0x000000ffff087224 */ /* 0x000fd800078e00ff */
[----:B------:R-:W-:Y:S02]  /*0650*/  @!P3 FSEL R14, R14, R15, !P1 ;  /* 0x0000000f0e0eb208 */ /* 0x000fe40004800000 */
[----:B------:R-:W-:-:S04]  /*0660*/  ISETP.GT.AND P3, PT, R9, -0x1, PT ;  /* 0xffffffff0900780c */ /* 0x000fc80003f64270 */
[----:B------:R-:W-:-:S13]  /*0670*/  ISETP.LT.AND P3, PT, R4, 0x1, P3 ;  /* 0x000000010400780c */ /* 0x000fda0001f61270 */
[----:B------:R-:W2:Y:S01]  /*0680*/  @P3 LDG.E R8, desc[UR4][R12.64] ;  /* 0x000000040c083981 */ /* 0x000ea2000c1e1900 */
[----:B------:R-:W-:Y:S02]  /*0690*/  SEL R21, R21, 0x8, P4 ;  /* 0x0000000815157807 */ /* 0x000fe40002000000 */
[----:B------:R-:W-:Y:S02]  /*06a0*/  P2R R20, PR, RZ, 0x2 ;  /* 0x00000002ff147803 */ /* 0x000fe40000000000 */
[-C--:B------:R-:W-:Y:S02]  /*06b0*/  FSETP.GEU.AND P4, PT, R14, R17.reuse, PT ;  /* 0x000000110e00720b */ /* 0x080fe40003f8e000 */
[----:B------:R-:W-:Y:S02]  /*06c0*/  ISETP.NE.AND P1, PT, R19, RZ, PT ;  /* 0x000000ff1300720c */ /* 0x000fe40003f25270 */
[----:B--2---:R-:W-:Y:S02]  /*06d0*/  SEL R8, R8, 0xff800000, P3 ;  /* 0xff80000008087807 */ /* 0x004fe40001800000 */
[----:B------:R-:W-:-:S13]  /*06e0*/  FSETP.NAN.AND P3, PT, R17, R17, PT ;  /* 0x000000111100720b */ /* 0x000fda0003f68000 */
[----:B------:R-:W-:Y:S02]  /*06f0*/  @!P3 FSEL R17, R17, R14, !P4 ;  /* 0x0000000e1111b208 */ /* 0x000fe40006000000 */
[----:B------:R-:W-:Y:S01]  /*0700*/  ISETP.LT.AND P3, PT, R4, 0x1, P1 ;  /* 0x000000010400780c */ /* 0x000fe20000f61270 */
[----:B------:R-:W-:-:S12]  /*0710*/  IMAD.MOV.U32 R14, RZ, RZ, RZ ;  /* 0x000000ffff0e7224 */ /* 0x000fd800078e00ff */
[----:B------:R-:W2:Y:S01]  /*0720*/  @P3 LDG.E R14, desc[UR4][R10.64] ;  /* 0x000000040a0e3981 */ /* 0x000ea2000c1e1900 */
[----:B------:R-:W-:Y:S02]  /*0730*/  P2R R13, PR, RZ, 0x10 ;  /* 0x00000010ff0d7803 */ /* 0x000fe40000000000 */
[----:B------:R-:W-:-:S04]  /*0740*/  FSETP.GEU.AND P4, PT, R17, -INF , PT ;  /* 0xff8000001100780b */ /* 0x000fc80003f8e000 */
[----:B------:R-:W-:Y:S02]  /*0750*/  P2R R19, PR, RZ, 0x10 ;  /* 0x00000010ff137803 */ /* 0x000fe40000000000 */
[----:B------:R-:W-:Y:S02]  /*0760*/  FSEL R12, R17, -INF , P4 ;  /* 0xff800000110c7808 */ /* 0x000fe40002000000 */
[----:B------:R-:W-:Y:S02]  /*0770*/  SEL R22, R21, 0x9, P5 ;  /* 0x0000000915167807 */ /* 0x000fe40002800000 */
[----:B--2---:R-:W-:-:S04]  /*0780*/  SEL R15, R14, 0xff800000, P3 ;  /* 0xff8000000e0f7807 */ /* 0x004fc80001800000 */
[-C--:B------:R-:W-:Y:S02]  /*0790*/  FSETP.NAN.AND P4, PT, R15, R15.reuse, PT ;  /* 0x0000000f0f00720b */ /* 0x080fe40003f88000 */
[----:B------:R-:W-:-:S04]  /*07a0*/  FSETP.GEU.AND P3, PT, R12, R15, PT ;  /* 0x0000000f0c00720b */ /* 0x000fc80003f6e000 */
[----:B------:R-:W-:-:S07]  /*07b0*/  P2R R21, PR, RZ, 0x8 ;  /* 0x00000008ff157803 */ /* 0x000fce0000000000 */
[----:B------:R-:W-:Y:S02]  /*07c0*/  @!P4 FSEL R15, R15, R12, !P3 ;  /* 0x0000000c0f0fc208 */ /* 0x000fe40005800000 */
[----:B------:R-:W-:Y:S02]  /*07d0*/  ISETP.LT.AND P4, PT, R4, 0x1, !P0 ;  /* 0x000000010400780c */ /* 0x000fe40004781270 */
[----:B------:R-:W-:Y:S01]  /*07e0*/  ISETP.NE.AND P3, PT, R13, RZ, PT ;  /* 0x000000ff0d00720c */ /* 0x000fe20003f65270 */
[----:B------:R-:W-:Y:S02]  /*07f0*/  VIADD R13, R5, 0x600 ;  /* 0x00000600050d7836 */ /* 0x000fe40000000000 */
[----:B------:R-:W-:Y:S02]  /*0800*/  IMAD.MOV.U32 R14, RZ, RZ, RZ ;  /* 0x000000ffff0e7224 */ /* 0x000fe400078e00ff */
[----:B------:R-:W-:-:S06]  /*0810*/  IMAD.WIDE R12, R13, 0x4, R2 ;  /* 0x000000040d0c7825 */ /* 0x000fcc00078e0202 */
[----:B------:R-:W2:Y:S01]  /*0820*/  @P4 LDG.E R14, desc[UR4][R12.64] ;  /* 0x000000040c0e4981 */ /* 0x000ea2000c1e1900 */
[----:B------:R-:W-:Y:S01]  /*0830*/  ISETP.LT.AND P2, PT, R4, 0x1, P2 ;  /* 0x000000010400780c */ /* 0x000fe20001741270 */
[----:B------:R-:W-:-:S04]  /*0840*/  VIADD R11, R5, 0x800 ;  /* 0x00000800050b7836 */ /* 0x000fc80000000000 */
[----:B------:R-:W-:Y:S01]  /*0850*/  IMAD.WIDE R10, R11, 0x4, R2 ;  /* 0x000000040b0a7825 */ /* 0x000fe200078e0202 */
[----:B------:R-:W-:Y:S02]  /*0860*/  FSETP.NAN.AND P5, PT, R8, R8, PT ;  /* 0x000000080800720b */ /* 0x000fe40003fa8000 */
[----:B--2---:R-:W-:Y:S01]  /*0870*/  SEL R17, R14, 0xff800000, P4 ;  /* 0xff8000000e117807 */ /* 0x004fe20002000000 */
[----:B------:R-:W-:-:S06]  /*0880*/  IMAD.MOV.U32 R14, RZ, RZ, RZ ;  /* 0x000000ffff0e7224 */ /* 0x000fcc00078e00ff */
[----:B------:R-:W2:Y:S01]  /*0890*/  @P2 LDG.E R14, desc[UR4][R10.64] ;  /* 0x000000040a0e2981 */ /* 0x000ea2000c1e1900 */
[----:B------:R-:W-:Y:S02]  /*08a0*/  FSETP.GEU.AND P4, PT, R15, R8, PT ;  /* 0x000000080f00720b */ /* 0x000fe40003f8e000 */
[----:B------:R-:W-:Y:S02]  /*08b0*/  SEL R22, R22, 0xa, P6 ;  /* 0x0000000a16167807 */ /* 0x000fe40003000000 */
[----:B------:R-:W-:Y:S02]  /*08c0*/  @!P5 FSEL R8, R8, R15, !P4 ;  /* 0x0000000f0808d208 */ /* 0x000fe40006000000 */
[----:B------:R-:W-:-:S04]  /*08d0*/  ISETP.NE.AND P5, PT, R18, RZ, PT ;  /* 0x000000ff1200720c */ /* 0x000fc80003fa5270 */
[----:B------:R-:W-:Y:S02]  /*08e0*/  SEL R22, R22, 0xb, P5 ;  /* 0x0000000b16167807 */ /* 0x000fe40002800000 */
[-C--:B------:R-:W-:Y:S02]  /*08f0*/  FSETP.NAN.AND P5, PT, R17, R17.reuse, PT ;  /* 0x000000111100720b */ /* 0x080fe40003fa8000 */
[C---:B------:R-:W-:Y:S02]  /*0900*/  ISETP.GT.U32.AND P1, PT, R4.reuse, -0x3, P1 ;  /* 0xfffffffd0400780c */ /* 0x040fe40000f24070 */
[----:B------:R-:W-:Y:S01]  /*0910*/  ISETP.GT.U32.AND P0, PT, R4, -0x3, !P0 ;  /* 0xfffffffd0400780c */ /* 0x000fe20004704070 */
[----:B------:R-:W-:Y:S01]  /*0920*/  VIADD R15, R5, 0xa00 ;  /* 0x00000a00050f7836 */ /* 0x000fe20000000000 */
[----:B--2---:R-:W-:Y:S02]  /*0930*/  SEL R18, R14, 0xff800000, P2 ;  /* 0xff8000000e127807 */ /* 0x004fe40001000000 */
[----:B------:R-:W-:-:S05]  /*0940*/  FSETP.GEU.AND P2, PT, R8, R17, PT ;  /* 0x000000110800720b */ /* 0x000fca0003f4e000 */
[----:B------:R-:W-:Y:S01]  /*0950*/  @!P5 FSEL R17, R17, R8, !P2 ;  /* 0x000000081111d208 */ /* 0x000fe20005000000 */
[----:B------:R-:W-:Y:S01]  /*0960*/  IMAD.MOV.U32 R8, RZ, RZ, RZ ;  /* 0x000000ffff087224 */ /* 0x000fe200078e00ff */
[----:B------:R-:W-:Y:S01]  /*0970*/  ISETP.NE.AND P5, PT, R16, RZ, PT ;  /* 0x000000ff1000720c */ /* 0x000fe20003fa5270 */
[----:B------:R-:W-:-:S04]  /*0980*/  IMAD.MOV.U32 R16, RZ, RZ, RZ ;  /* 0x000000ffff107224 */ /* 0x000fc800078e00ff */
[----:B------:R-:W2:Y:S01]  /*0990*/  @P1 LDG.E R8, desc[UR4][R12.64] ;  /* 0x000000040c081981 */ /* 0x000ea2000c1e1900 */
[----:B------:R-:W-:-:S05]  /*09a0*/  IMAD.WIDE R14, R15, 0x4, R2 ;  /* 0x000000040f0e7825 */ /* 0x000fca00078e0202 */
[----:B------:R-:W3:Y:S01]  /*09b0*/  @P0 LDG.E R16, desc[UR4][R14.64] ;  /* 0x000000040e100981 */ /* 0x000ee2000c1e1900 */
[----:B------:R-:W-:Y:S02]  /*09c0*/  SEL R22, R22, 0xc, P5 ;  /* 0x0000000c16167807 */ /* 0x000fe40002800000 */
[----:B------:R-:W-:Y:S02]  /*09d0*/  FSETP.NAN.AND P5, PT, R18, R18, PT ;  /* 0x000000121200720b */ /* 0x000fe40003fa8000 */
[----:B------:R-:W-:-:S04]  /*09e0*/  ISETP.NE.AND P6, PT, R20, RZ, PT ;  /* 0x000000ff1400720c */ /* 0x000fc80003fc5270 */
[----:B------:R-:W-:Y:S02]  /*09f0*/  SEL R22, R22, 0xd, P6 ;  /* 0x0000000d16167807 */ /* 0x000fe40003000000 */
[----:B--2---:R-:W-:Y:S02]  /*0a00*/  SEL R8, R8, 0xff800000, P1 ;  /* 0xff80000008087807 */ /* 0x004fe40000800000 */
[----:B------:R-:W-:-:S04]  /*0a10*/  FSETP.GEU.AND P1, PT, R17, R18, PT ;  /* 0x000000121100720b */ /* 0x000fc80003f2e000 */
[----:B------:R-:W-:Y:S02]  /*0a20*/  @!P5 FSEL R18, R18, R17, !P1 ;  /* 0x000000111212d208 */ /* 0x000fe40004800000 */
[----:B---3--:R-:W-:Y:S02]  /*0a30*/  SEL R12, R16, 0xff800000, P0 ;  /* 0xff800000100c7807 */ /* 0x008fe40000000000 */
[----:B------:R-:W-:Y:S02]  /*0a40*/  FSETP.NAN.AND P6, PT, R8, R8, PT ;  /* 0x000000080800720b */ /* 0x000fe40003fc8000 */
[----:B------:R-:W-:-:S04]  /*0a50*/  FSETP.GEU.AND P0, PT, R18, -INF , PT ;  /* 0xff8000001200780b */ /* 0x000fc80003f0e000 */
[----:B------:R-:W-:-:S04]  /*0a60*/  FSEL R13, R18, -INF , P0 ;  /* 0xff800000120d7808 */ /* 0x000fc80000000000 */
[----:B------:R-:W-:-:S04]  /*0a70*/  FSETP.GEU.AND P5, PT, R13, R8, PT ;  /* 0x000000080d00720b */ /* 0x000fc80003fae000 */
[----:B------:R-:W-:Y:S02]  /*0a80*/  @!P6 FSEL R8, R8, R13, !P5 ;  /* 0x0000000d0808e208 */ /* 0x000fe40006800000 */
[----:B------:R-:W-:-:S04]  /*0a90*/  ISETP.GT.AND P6, PT, R9, -0x1, PT ;  /* 0xffffffff0900780c */ /* 0x000fc80003fc4270 */
[----:B------:R-:W-:Y:S01]  /*0aa0*/  ISETP.GT.U32.AND P6, PT, R4, -0x3, P6 ;  /* 0xfffffffd0400780c */ /* 0x000fe200037c4070 */
[----:B------:R-:W-:-:S12]  /*0ab0*/  IMAD.MOV.U32 R13, RZ, RZ, RZ ;  /* 0x000000ffff0d7224 */ /* 0x000fd800078e00ff */
[----:B------:R1:W2:Y:S01]  /*0ac0*/  @P6 LDG.E R13, desc[UR4][R10.64] ;  /* 0x000000040a0d6981 */ /* 0x0002a2000c1e1900 */
[----:B------:R-:W-:Y:S02]  /*0ad0*/  SEL R22, R22, 0xe, P3 ;  /* 0x0000000e16167807 */ /* 0x000fe40001800000 */
[----:B------:R-:W-:Y:S01]  /*0ae0*/  LOP3.LUT R4, R4, R9, RZ, 0xc0, !PT ;  /* 0x0000000904047212 */ /* 0x000fe200078ec0ff */
[----:B------:R-:W-:-:S04]  /*0af0*/  VIADD R15, R5, 0xc00 ;  /* 0x00000c00050f7836 */ /* 0x000fc80000000000 */
[----:B------:R-:W-:Y:S01]  /*0b00*/  IMAD.WIDE R14, R15, 0x4, R2 ;  /* 0x000000040f0e7825 */ /* 0x000fe200078e0202 */
[----:B-1----:R-:W1:Y:S01]  /*0b10*/  LDC.64 R10, c[0x0][0x218] ;  /* 0x00008600ff0a7b82 */ /* 0x002e620000000a00 */
[----:B--2---:R-:W-:-:S07]  /*0b20*/  SEL R13, R13, 0xff800000, P6 ;  /* 0xff8000000d0d7807 */ /* 0x004fce0003000000 */
[----:B------:R-:W2:Y:S01]  /*0b30*/  LDC.64 R2, c[0x0][0x228] ;  /* 0x00008a00ff027b82 */ /* 0x000ea20000000a00 */
[----:B------:R-:W-:-:S04]  /*0b40*/  ISETP.NE.AND P6, PT, R19, RZ, PT ;  /* 0x000000ff1300720c */ /* 0x000fc80003fc5270 */
[----:B------:R-:W-:Y:S02]  /*0b50*/  SEL R22, R22, 0xf, P6 ;  /* 0x0000000f16167807 */ /* 0x000fe40003000000 */
[----:B------:R-:W-:Y:S01]  /*0b60*/  ISETP.GT.U32.AND P6, PT, R4, -0x3, PT ;  /* 0xfffffffd0400780c */ /* 0x000fe20003fc4070 */
[----:B------:R-:W-:-:S12]  /*0b70*/  IMAD.MOV.U32 R4, RZ, RZ, RZ ;  /* 0x000000ffff047224 */ /* 0x000fd800078e00ff */
[----:B------:R-:W3:Y:S01]  /*0b80*/  @P6 LDG.E R4, desc[UR4][R14.64] ;  /* 0x000000040e046981 */ /* 0x000ee2000c1e1900 */
[----:B------:R-:W-:-:S04]  /*0b90*/  ISETP.NE.AND P3, PT, R21, RZ, PT ;  /* 0x000000ff1500720c */ /* 0x000fc80003f65270 */
[----:B------:R-:W-:Y:S02]  /*0ba0*/  SEL R22, R22, 0x10, P3 ;  /* 0x0000001016167807 */ /* 0x000fe40001800000 */
[-C--:B------:R-:W-:Y:S02]  /*0bb0*/  FSETP.NAN.AND P3, PT, R13, R13.reuse, PT ;  /* 0x0000000d0d00720b */ /* 0x080fe40003f68000 */
[----:B------:R-:W-:Y:S02]  /*0bc0*/  SEL R22, R22, 0x11, P4 ;  /* 0x0000001116167807 */ /* 0x000fe40002000000 */
[----:B------:R-:W-:Y:S02]  /*0bd0*/  FSETP.NAN.AND P4, PT, R12, R12, PT ;  /* 0x0000000c0c00720b */ /* 0x000fe40003f88000 */
[----:B------:R-:W-:Y:S02]  /*0be0*/  SEL R22, R22, 0x12, P2 ;  /* 0x0000001216167807 */ /* 0x000fe40001000000 */
[----:B------:R-:W-:-:S02]  /*0bf0*/  FSETP.GEU.AND P2, PT, R8, R13, PT ;  /* 0x0000000d0800720b */ /* 0x000fc40003f4e000 */
[----:B------:R-:W-:-:S03]  /*0c00*/  SEL R22, R22, 0x13, P1 ;  /* 0x0000001316167807 */ /* 0x000fc60000800000 */
[----:B------:R-:W-:Y:S02]  /*0c10*/  @!P3 FSEL R13, R13, R8, !P2 ;  /* 0x000000080d0db208 */ /* 0x000fe40005000000 */
[----:B------:R-:W-:Y:S02]  /*0c20*/  SEL R22, R22, 0x14, P0 ;  /* 0x0000001416167807 */ /* 0x000fe40000000000 */
[----:B------:R-:W-:Y:S02]  /*0c30*/  LOP3.LUT R0, R0, 0xfffffe00, RZ, 0xc0, !PT ;  /* 0xfffffe0000007812 */ /* 0x000fe400078ec0ff */
[----:B------:R-:W-:Y:S02]  /*0c40*/  FSETP.GEU.AND P3, PT, R13, R12, PT ;  /* 0x0000000c0d00720b */ /* 0x000fe40003f6e000 */
[----:B------:R-:W-:Y:S01]  /*0c50*/  SEL R22, R22, 0x15, P5 ;  /* 0x0000001516167807 */ /* 0x000fe20002800000 */
[----:B------:R-:W-:Y:S01]  /*0c60*/  IMAD.IADD R0, R5, 0x1, -R0 ;  /* 0x0000000105007824 */ /* 0x000fe200078e0a00 */
[----:B------:R-:W-:-:S02]  /*0c70*/  @!P4 FSEL R12, R12, R13, !P3 ;  /* 0x0000000d0c0cc208 */ /* 0x000fc40005800000 */
[----:B------:R-:W-:Y:S01]  /*0c80*/  SEL R22, R22, 0x16, P2 ;  /* 0x0000001616167807 */ /* 0x000fe20001000000 */
[----:B------:R-:W-:-:S03]  /*0c90*/  IMAD R13, R7, 0x800, R0 ;  /* 0x00000800070d7824 */ /* 0x000fc600078e0200 */
[----:B------:R-:W-:Y:S01]  /*0ca0*/  SEL R22, R22, 0x17, P3 ;  /* 0x0000001716167807 */ /* 0x000fe20001800000 */
[----:B-1----:R-:W-:-:S04]  /*0cb0*/  IMAD.WIDE R10, R13, 0x4, R10 ;  /* 0x000000040d0a7825 */ /* 0x002fc800078e020a */
[----:B--2---:R-:W-:Y:S01]  /*0cc0*/  IMAD.WIDE R2, R13, 0x4, R2 ;  /* 0x000000040d027825 */ /* 0x004fe200078e0202 */
[----:B---3--:R-:W-:-:S04]  /*0cd0*/  SEL R9, R4, 0xff800000, P6 ;  /* 0xff80000004097807 */ /* 0x008fc80003000000 */
[-C--:B------:R-:W-:Y:S02]  /*0ce0*/  FSETP.NAN.AND P1, PT, R9, R9.reuse, PT ;  /* 0x000000090900720b */ /* 0x080fe40003f28000 */
[----:B------:R-:W-:Y:S02]  /*0cf0*/  FSETP.GEU.AND P0, PT, R12, R9, PT ;  /* 0x000000090c00720b */ /* 0x000fe40003f0e000 */
[----:B------:R-:W-:Y:S02]  /*0d00*/  IADD3 R4, P2, R5, UR6, RZ ;  /* 0x0000000605047c10 */ /* 0x000fe4000ff5e0ff */
[----:B------:R-:W-:Y:S02]  /*0d10*/  SEL R7, R22, 0x18, P0 ;  /* 0x0000001816077807 */ /* 0x000fe40000000000 */
[----:B------:R-:W-:-:S05]  /*0d20*/  LEA.HI.X.SX32 R5, R5, UR7, 0x1, P2 ;  /* 0x0000000705057c11 */ /* 0x000fca00090f0eff */
[----:B------:R-:W-:-:S05]  /*0d30*/  @!P1 SEL R9, R9, R12, !P0 ;  /* 0x0000000c09099207 */ /* 0x000fca0004000000 */
[----:B------:R-:W-:Y:S04]  /*0d40*/  STG.E desc[UR4][R10.64], R9 ;  /* 0x000000090a007986 */ /* 0x000fe8000c101904 */
[----:B------:R-:W-:Y:S04]  /*0d50*/  STG.E.U8 desc[UR4][R4.64], R7 ;  /* 0x0000000704007986 */ /* 0x000fe8000c101104 */
[----:B------:R-:W-:Y:S01]  /*0d60*/  STG.E desc[UR4][R2.64], R6 ;  /* 0x0000000602007986 */ /* 0x000fe2000c101904 */
[----:B------:R-:W-:Y:S05]  /*0d70*/  EXIT ;  /* 0x000000000000794d */ /* 0x000fea0003800000 */
.L_x_0:
[----:B------:R-:W-:-:S00]  /*0d80*/  BRA `(.L_x_0) ;  /* 0xfffffffc00fc7947 */ /* 0x000fc0000383ffff */
[----:B------:R-:W-:-:S00]  /*0d90*/  NOP ;  /* 0x0000000000007918 */ /* 0x000fc00000000000 */
        /* <DEDUP_REMOVED lines=14> */
.L_x_1:


//--------------------- .nv.constant0.triton_poi_fused_cat_max_pool2d_with_indices_39 --------------------------
	.section	.nv.constant0.triton_poi_fused_cat_max_pool2d_with_indices_39,"a",@progbits
	.sectionflags	@""
	.align	4
.nv.constant0.triton_poi_fused_cat_max_pool2d_with_indices_39:
	.zero		564
